//
// Generated by NVIDIA NVVM Compiler
//
// Compiler Build ID: CL-36424714
// Cuda compilation tools, release 13.0, V13.0.88
// Based on NVVM 20.0.0
//

.version 9.0
.target sm_100
.address_size 64

	// .globl	_Z22dequant_int32_to_floatPKiPfif

.visible .entry _Z22dequant_int32_to_floatPKiPfif(
	.param .u64 .ptr .align 1 _Z22dequant_int32_to_floatPKiPfif_param_0,
	.param .u64 .ptr .align 1 _Z22dequant_int32_to_floatPKiPfif_param_1,
	.param .u32 _Z22dequant_int32_to_floatPKiPfif_param_2,
	.param .f32 _Z22dequant_int32_to_floatPKiPfif_param_3
)
{
	.reg .pred 	%p<2>;
	.reg .b32 	%r<7>;
	.reg .b32 	%f<4>;
	.reg .b64 	%rd<8>;

	ld.param.u64 	%rd1, [_Z22dequant_int32_to_floatPKiPfif_param_0];
	ld.param.u64 	%rd2, [_Z22dequant_int32_to_floatPKiPfif_param_1];
	ld.param.u32 	%r2, [_Z22dequant_int32_to_floatPKiPfif_param_2];
	ld.param.f32 	%f1, [_Z22dequant_int32_to_floatPKiPfif_param_3];
	mov.u32 	%r3, %ctaid.x;
	mov.u32 	%r4, %ntid.x;
	mov.u32 	%r5, %tid.x;
	mad.lo.s32 	%r1, %r3, %r4, %r5;
	setp.ge.s32 	%p1, %r1, %r2;
	@%p1 bra 	$L__BB0_2;
	cvta.to.global.u64 	%rd3, %rd1;
	cvta.to.global.u64 	%rd4, %rd2;
	mul.wide.s32 	%rd5, %r1, 4;
	add.s64 	%rd6, %rd3, %rd5;
	ld.global.nc.u32 	%r6, [%rd6];
	cvt.rn.f32.s32 	%f2, %r6;
	mul.f32 	%f3, %f1, %f2;
	add.s64 	%rd7, %rd4, %rd5;
	st.global.f32 	[%rd7], %f3;
$L__BB0_2:
	ret;

}
	// .globl	_Z14gemm_float_refPKfS0_Pfiii
.visible .entry _Z14gemm_float_refPKfS0_Pfiii(
	.param .u64 .ptr .align 1 _Z14gemm_float_refPKfS0_Pfiii_param_0,
	.param .u64 .ptr .align 1 _Z14gemm_float_refPKfS0_Pfiii_param_1,
	.param .u64 .ptr .align 1 _Z14gemm_float_refPKfS0_Pfiii_param_2,
	.param .u32 _Z14gemm_float_refPKfS0_Pfiii_param_3,
	.param .u32 _Z14gemm_float_refPKfS0_Pfiii_param_4,
	.param .u32 _Z14gemm_float_refPKfS0_Pfiii_param_5
)
{
	.reg .pred 	%p<13>;
	.reg .b32 	%r<41>;
	.reg .b32 	%f<68>;
	.reg .b64 	%rd<53>;

	ld.param.u64 	%rd7, [_Z14gemm_float_refPKfS0_Pfiii_param_0];
	ld.param.u64 	%rd8, [_Z14gemm_float_refPKfS0_Pfiii_param_1];
	ld.param.u64 	%rd6, [_Z14gemm_float_refPKfS0_Pfiii_param_2];
	ld.param.u32 	%r20, [_Z14gemm_float_refPKfS0_Pfiii_param_3];
	ld.param.u32 	%r18, [_Z14gemm_float_refPKfS0_Pfiii_param_4];
	ld.param.u32 	%r19, [_Z14gemm_float_refPKfS0_Pfiii_param_5];
	cvta.to.global.u64 	%rd1, %rd8;
	cvta.to.global.u64 	%rd2, %rd7;
	mov.u32 	%r21, %ctaid.y;
	mov.u32 	%r22, %ntid.y;
	mov.u32 	%r23, %tid.y;
	mad.lo.s32 	%r1, %r21, %r22, %r23;
	mov.u32 	%r24, %ctaid.x;
	mov.u32 	%r25, %ntid.x;
	mov.u32 	%r26, %tid.x;
	mad.lo.s32 	%r2, %r24, %r25, %r26;
	setp.ge.s32 	%p1, %r1, %r20;
	setp.ge.s32 	%p2, %r2, %r18;
	or.pred  	%p3, %p1, %p2;
	@%p3 bra 	$L__BB1_14;
	setp.lt.s32 	%p4, %r19, 1;
	mov.f32 	%f67, 0f00000000;
	@%p4 bra 	$L__BB1_13;
	mul.lo.s32 	%r3, %r19, %r1;
	and.b32  	%r4, %r19, 7;
	setp.lt.u32 	%p5, %r19, 8;
	mov.f32 	%f67, 0f00000000;
	mov.b32 	%r39, 0;
	@%p5 bra 	$L__BB1_5;
	and.b32  	%r39, %r19, 2147483640;
	neg.s32 	%r37, %r39;
	shl.b32 	%r7, %r18, 3;
	mul.wide.u32 	%rd9, %r3, 4;
	add.s64 	%rd10, %rd9, %rd2;
	add.s64 	%rd52, %rd10, 16;
	mov.f32 	%f67, 0f00000000;
	mul.wide.s32 	%rd13, %r18, 4;
	mov.u32 	%r36, %r2;
$L__BB1_4:
	.pragma "nounroll";
	ld.global.f32 	%f17, [%rd52+-16];
	mul.wide.s32 	%rd11, %r36, 4;
	add.s64 	%rd12, %rd1, %rd11;
	ld.global.f32 	%f18, [%rd12];
	fma.rn.f32 	%f19, %f17, %f18, %f67;
	ld.global.f32 	%f20, [%rd52+-12];
	add.s64 	%rd14, %rd12, %rd13;
	ld.global.f32 	%f21, [%rd14];
	fma.rn.f32 	%f22, %f20, %f21, %f19;
	ld.global.f32 	%f23, [%rd52+-8];
	add.s64 	%rd15, %rd14, %rd13;
	ld.global.f32 	%f24, [%rd15];
	fma.rn.f32 	%f25, %f23, %f24, %f22;
	ld.global.f32 	%f26, [%rd52+-4];
	add.s64 	%rd16, %rd15, %rd13;
	ld.global.f32 	%f27, [%rd16];
	fma.rn.f32 	%f28, %f26, %f27, %f25;
	ld.global.f32 	%f29, [%rd52];
	add.s64 	%rd17, %rd16, %rd13;
	ld.global.f32 	%f30, [%rd17];
	fma.rn.f32 	%f31, %f29, %f30, %f28;
	ld.global.f32 	%f32, [%rd52+4];
	add.s64 	%rd18, %rd17, %rd13;
	ld.global.f32 	%f33, [%rd18];
	fma.rn.f32 	%f34, %f32, %f33, %f31;
	ld.global.f32 	%f35, [%rd52+8];
	add.s64 	%rd19, %rd18, %rd13;
	ld.global.f32 	%f36, [%rd19];
	fma.rn.f32 	%f37, %f35, %f36, %f34;
	ld.global.f32 	%f38, [%rd52+12];
	add.s64 	%rd20, %rd19, %rd13;
	ld.global.f32 	%f39, [%rd20];
	fma.rn.f32 	%f67, %f38, %f39, %f37;
	add.s32 	%r37, %r37, 8;
	add.s32 	%r36, %r36, %r7;
	add.s64 	%rd52, %rd52, 32;
	setp.ne.s32 	%p6, %r37, 0;
	@%p6 bra 	$L__BB1_4;
$L__BB1_5:
	setp.eq.s32 	%p7, %r4, 0;
	@%p7 bra 	$L__BB1_13;
	and.b32  	%r13, %r19, 3;
	setp.lt.u32 	%p8, %r4, 4;
	@%p8 bra 	$L__BB1_8;
	add.s32 	%r28, %r39, %r3;
	mul.wide.u32 	%rd21, %r28, 4;
	add.s64 	%rd22, %rd2, %rd21;
	ld.global.f32 	%f41, [%rd22];
	mad.lo.s32 	%r29, %r39, %r18, %r2;
	mul.wide.s32 	%rd23, %r29, 4;
	add.s64 	%rd24, %rd1, %rd23;
	ld.global.f32 	%f42, [%rd24];
	fma.rn.f32 	%f43, %f41, %f42, %f67;
	cvt.u64.u32 	%rd25, %r3;
	cvt.u64.u32 	%rd26, %r39;
	add.s64 	%rd27, %rd26, %rd25;
	shl.b64 	%rd28, %rd27, 2;
	add.s64 	%rd29, %rd2, %rd28;
	ld.global.f32 	%f44, [%rd29+4];
	mul.wide.s32 	%rd30, %r18, 4;
	add.s64 	%rd31, %rd24, %rd30;
	ld.global.f32 	%f45, [%rd31];
	fma.rn.f32 	%f46, %f44, %f45, %f43;
	ld.global.f32 	%f47, [%rd29+8];
	add.s64 	%rd32, %rd31, %rd30;
	ld.global.f32 	%f48, [%rd32];
	fma.rn.f32 	%f49, %f47, %f48, %f46;
	ld.global.f32 	%f50, [%rd29+12];
	add.s64 	%rd33, %rd32, %rd30;
	ld.global.f32 	%f51, [%rd33];
	fma.rn.f32 	%f67, %f50, %f51, %f49;
	add.s32 	%r39, %r39, 4;
$L__BB1_8:
	setp.eq.s32 	%p9, %r13, 0;
	@%p9 bra 	$L__BB1_13;
	setp.eq.s32 	%p10, %r13, 1;
	@%p10 bra 	$L__BB1_11;
	add.s32 	%r30, %r39, %r3;
	mul.wide.u32 	%rd34, %r30, 4;
	add.s64 	%rd35, %rd2, %rd34;
	ld.global.f32 	%f53, [%rd35];
	mad.lo.s32 	%r31, %r39, %r18, %r2;
	mul.wide.s32 	%rd36, %r31, 4;
	add.s64 	%rd37, %rd1, %rd36;
	ld.global.f32 	%f54, [%rd37];
	fma.rn.f32 	%f55, %f53, %f54, %f67;
	cvt.u64.u32 	%rd38, %r3;
	cvt.u64.u32 	%rd39, %r39;
	add.s64 	%rd40, %rd39, %rd38;
	shl.b64 	%rd41, %rd40, 2;
	add.s64 	%rd42, %rd2, %rd41;
	ld.global.f32 	%f56, [%rd42+4];
	mul.wide.s32 	%rd43, %r18, 4;
	add.s64 	%rd44, %rd37, %rd43;
	ld.global.f32 	%f57, [%rd44];
	fma.rn.f32 	%f67, %f56, %f57, %f55;
	add.s32 	%r39, %r39, 2;
$L__BB1_11:
	and.b32  	%r32, %r19, 1;
	setp.eq.b32 	%p11, %r32, 1;
	not.pred 	%p12, %p11;
	@%p12 bra 	$L__BB1_13;
	add.s32 	%r33, %r39, %r3;
	mul.wide.u32 	%rd45, %r33, 4;
	add.s64 	%rd46, %rd2, %rd45;
	ld.global.f32 	%f58, [%rd46];
	mad.lo.s32 	%r34, %r39, %r18, %r2;
	mul.wide.s32 	%rd47, %r34, 4;
	add.s64 	%rd48, %rd1, %rd47;
	ld.global.f32 	%f59, [%rd48];
	fma.rn.f32 	%f67, %f58, %f59, %f67;
$L__BB1_13:
	mad.lo.s32 	%r35, %r18, %r1, %r2;
	cvta.to.global.u64 	%rd49, %rd6;
	mul.wide.s32 	%rd50, %r35, 4;
	add.s64 	%rd51, %rd49, %rd50;
	st.global.f32 	[%rd51], %f67;
$L__BB1_14:
	ret;

}


// ===== COMPILED SASS (sm_100) =====

	.target	sm_100

	.elftype	@"ET_EXEC"


//--------------------- .note.nv.tkinfo           --------------------------
	.section	.note.nv.tkinfo,"",@"SHT_NOTE"
	.sectionflags	@"SHF_NOTE_NV_TKINFO"
	.tkinfo
        /*0018*/ 	.word	0x00000002
        /*0030*/ 	.string	""
        /*0030*/ 	.string	"ptxas"
        /*0030*/ 	.string	"Cuda compilation tools, release 13.0, V13.0.88"
        /*0030*/ 	.string	"Build cuda_13.0.r13.0/compiler.36424714_0"
        /*0030*/ 	.string	"-arch sm_100 -m 64 "



//--------------------- .note.nv.cuinfo           --------------------------
	.section	.note.nv.cuinfo,"",@"SHT_NOTE"
	.sectionflags	@"SHF_NOTE_NV_CUINFO"
        /*0018*/ 	.short	0x0002
        /*001a*/ 	.short	0x0064
        /*001c*/ 	.short	0x0082
	.zero		2


//--------------------- .nv.info                  --------------------------
	.section	.nv.info,"",@"SHT_CUDA_INFO"
	.align	4


	//----- nvinfo : EIATTR_REGCOUNT
	.align		4
        /*0000*/ 	.byte	0x04, 0x2f
        /*0002*/ 	.short	(.L_1 - .L_0)
	.align		4
.L_0:
        /*0004*/ 	.word	index@(_Z22dequant_int32_to_floatPKiPfif)
        /*0008*/ 	.word	0x0000000a


	//----- nvinfo : EIATTR_FRAME_SIZE
	.align		4
.L_1:
        /*000c*/ 	.byte	0x04, 0x11
        /*000e*/ 	.short	(.L_3 - .L_2)
	.align		4
.L_2:
        /*0010*/ 	.word	index@(_Z22dequant_int32_to_floatPKiPfif)
        /*0014*/ 	.word	0x00000000


	//----- nvinfo : EIATTR_REGCOUNT
	.align		4
.L_3:
        /*0018*/ 	.byte	0x04, 0x2f
        /*001a*/ 	.short	(.L_5 - .L_4)
	.align		4
.L_4:
        /*001c*/ 	.word	index@(_Z14gemm_float_refPKfS0_Pfiii)
        /*0020*/ 	.word	0x00000020


	//----- nvinfo : EIATTR_FRAME_SIZE
	.align		4
.L_5:
        /*0024*/ 	.byte	0x04, 0x11
        /*0026*/ 	.short	(.L_7 - .L_6)
	.align		4
.L_6:
        /*0028*/ 	.word	index@(_Z14gemm_float_refPKfS0_Pfiii)
        /*002c*/ 	.word	0x00000000


	//----- nvinfo : EIATTR_MIN_STACK_SIZE
	.align		4
.L_7:
        /*0030*/ 	.byte	0x04, 0x12
        /*0032*/ 	.short	(.L_9 - .L_8)
	.align		4
.L_8:
        /*0034*/ 	.word	index@(_Z14gemm_float_refPKfS0_Pfiii)
        /*0038*/ 	.word	0x00000000


	//----- nvinfo : EIATTR_MIN_STACK_SIZE
	.align		4
.L_9:
        /*003c*/ 	.byte	0x04, 0x12
        /*003e*/ 	.short	(.L_11 - .L_10)
	.align		4
.L_10:
        /*0040*/ 	.word	index@(_Z22dequant_int32_to_floatPKiPfif)
        /*0044*/ 	.word	0x00000000
.L_11:


//--------------------- .nv.compat                --------------------------
	.section	.nv.compat,"",@"SHT_CUDA_COMPAT_INFO"
	.align	4
        /*0000*/ 	.byte	0x02, 0x09, 0x00, 0x00, 0x02, 0x02, 0x01, 0x00, 0x02, 0x05, 0x05, 0x00, 0x03, 0x07, 0x01, 0x01
        /*0010*/ 	.byte	0x02, 0x03, 0x00, 0x00, 0x02, 0x06, 0x01, 0x00, 0x04, 0x0b, 0x08, 0x00, 0x09, 0x00, 0x00, 0x00
        /*0020*/ 	.byte	0x00, 0x00, 0x00, 0x00


//--------------------- .nv.info._Z14gemm_float_refPKfS0_Pfiii --------------------------
	.section	.nv.info._Z14gemm_float_refPKfS0_Pfiii,"",@"SHT_CUDA_INFO"
	.sectionflags	@""
	.align	4


	//----- nvinfo : EIATTR_CUDA_API_VERSION
	.align		4
        /*0000*/ 	.byte	0x04, 0x37
        /*0002*/ 	.short	(.L_13 - .L_12)
.L_12:
        /*0004*/ 	.word	0x00000082


	//----- nvinfo : EIATTR_KPARAM_INFO
	.align		4
.L_13:
        /*0008*/ 	.byte	0x04, 0x17
        /*000a*/ 	.short	(.L_15 - .L_14)
.L_14:
        /*000c*/ 	.word	0x00000000
        /*0010*/ 	.short	0x0005
        /*0012*/ 	.short	0x0020
        /*0014*/ 	.byte	0x00, 0xf0, 0x11, 0x00


	//----- nvinfo : EIATTR_KPARAM_INFO
	.align		4
.L_15:
        /*0018*/ 	.byte	0x04, 0x17
        /*001a*/ 	.short	(.L_17 - .L_16)
.L_16:
        /*001c*/ 	.word	0x00000000
        /*0020*/ 	.short	0x0004
        /*0022*/ 	.short	0x001c
        /*0024*/ 	.byte	0x00, 0xf0, 0x11, 0x00


	//----- nvinfo : EIATTR_KPARAM_INFO
	.align		4
.L_17:
        /*0028*/ 	.byte	0x04, 0x17
        /*002a*/ 	.short	(.L_19 - .L_18)
.L_18:
        /*002c*/ 	.word	0x00000000
        /*0030*/ 	.short	0x0003
        /*0032*/ 	.short	0x0018
        /*0034*/ 	.byte	0x00, 0xf0, 0x11, 0x00


	//----- nvinfo : EIATTR_KPARAM_INFO
	.align		4
.L_19:
        /*0038*/ 	.byte	0x04, 0x17
        /*003a*/ 	.short	(.L_21 - .L_20)
.L_20:
        /*003c*/ 	.word	0x00000000
        /*0040*/ 	.short	0x0002
        /*0042*/ 	.short	0x0010
        /*0044*/ 	.byte	0x00, 0xf5, 0x21, 0x00


	//----- nvinfo : EIATTR_KPARAM_INFO
	.align		4
.L_21:
        /*0048*/ 	.byte	0x04, 0x17
        /*004a*/ 	.short	(.L_23 - .L_22)
.L_22:
        /*004c*/ 	.word	0x00000000
        /*0050*/ 	.short	0x0001
        /*0052*/ 	.short	0x0008
        /*0054*/ 	.byte	0x00, 0xf5, 0x21, 0x00


	//----- nvinfo : EIATTR_KPARAM_INFO
	.align		4
.L_23:
        /*0058*/ 	.byte	0x04, 0x17
        /*005a*/ 	.short	(.L_25 - .L_24)
.L_24:
        /*005c*/ 	.word	0x00000000
        /*0060*/ 	.short	0x0000
        /*0062*/ 	.short	0x0000
        /*0064*/ 	.byte	0x00, 0xf5, 0x21, 0x00


	//----- nvinfo : EIATTR_SPARSE_MMA_MASK
	.align		4
.L_25:
        /*0068*/ 	.byte	0x03, 0x50
        /*006a*/ 	.short	0x0000


	//----- nvinfo : EIATTR_MAXREG_COUNT
	.align		4
        /*006c*/ 	.byte	0x03, 0x1b
        /*006e*/ 	.short	0x00ff


	//----- nvinfo : EIATTR_MERCURY_ISA_VERSION
	.align		4
        /*0070*/ 	.byte	0x03, 0x5f
        /*0072*/ 	.short	0x0101


	//----- nvinfo : EIATTR_VRC_CTA_INIT_COUNT
	.align		4
        /*0074*/ 	.byte	0x02, 0x4a
	.zero		1
	.zero		1


	//----- nvinfo : EIATTR_EXIT_INSTR_OFFSETS
	.align		4
        /*0078*/ 	.byte	0x04, 0x1c
        /*007a*/ 	.short	(.L_27 - .L_26)


	//   ....[0]....
.L_26:
        /*007c*/ 	.word	0x000000c0


	//   ....[1]....
        /*0080*/ 	.word	0x000008e0


	//----- nvinfo : EIATTR_CBANK_PARAM_SIZE
	.align		4
.L_27:
        /*0084*/ 	.byte	0x03, 0x19
        /*0086*/ 	.short	0x0024


	//----- nvinfo : EIATTR_PARAM_CBANK
	.align		4
        /*0088*/ 	.byte	0x04, 0x0a
        /*008a*/ 	.short	(.L_29 - .L_28)
	.align		4
.L_28:
        /*008c*/ 	.word	index@(.nv.constant0._Z14gemm_float_refPKfS0_Pfiii)
        /*0090*/ 	.short	0x0380
        /*0092*/ 	.short	0x0024


	//----- nvinfo : EIATTR_SW_WAR
	.align		4
.L_29:
        /*0094*/ 	.byte	0x04, 0x36
        /*0096*/ 	.short	(.L_31 - .L_30)
.L_30:
        /*0098*/ 	.word	0x00000008
.L_31:


//--------------------- .nv.info._Z22dequant_int32_to_floatPKiPfif --------------------------
	.section	.nv.info._Z22dequant_int32_to_floatPKiPfif,"",@"SHT_CUDA_INFO"
	.sectionflags	@""
	.align	4


	//----- nvinfo : EIATTR_CUDA_API_VERSION
	.align		4
        /*0000*/ 	.byte	0x04, 0x37
        /*0002*/ 	.short	(.L_33 - .L_32)
.L_32:
        /*0004*/ 	.word	0x00000082


	//----- nvinfo : EIATTR_KPARAM_INFO
	.align		4
.L_33:
        /*0008*/ 	.byte	0x04, 0x17
        /*000a*/ 	.short	(.L_35 - .L_34)
.L_34:
        /*000c*/ 	.word	0x00000000
        /*0010*/ 	.short	0x0003
        /*0012*/ 	.short	0x0014
        /*0014*/ 	.byte	0x00, 0xf0, 0x11, 0x00


	//----- nvinfo : EIATTR_KPARAM_INFO
	.align		4
.L_35:
        /*0018*/ 	.byte	0x04, 0x17
        /*001a*/ 	.short	(.L_37 - .L_36)
.L_36:
        /*001c*/ 	.word	0x00000000
        /*0020*/ 	.short	0x0002
        /*0022*/ 	.short	0x0010
        /*0024*/ 	.byte	0x00, 0xf0, 0x11, 0x00


	//----- nvinfo : EIATTR_KPARAM_INFO
	.align		4
.L_37:
        /*0028*/ 	.byte	0x04, 0x17
        /*002a*/ 	.short	(.L_39 - .L_38)
.L_38:
        /*002c*/ 	.word	0x00000000
        /*0030*/ 	.short	0x0001
        /*0032*/ 	.short	0x0008
        /*0034*/ 	.byte	0x00, 0xf5, 0x21, 0x00


	//----- nvinfo : EIATTR_KPARAM_INFO
	.align		4
.L_39:
        /*0038*/ 	.byte	0x04, 0x17
        /*003a*/ 	.short	(.L_41 - .L_40)
.L_40:
        /*003c*/ 	.word	0x00000000
        /*0040*/ 	.short	0x0000
        /*0042*/ 	.short	0x0000
        /*0044*/ 	.byte	0x00, 0xf5, 0x21, 0x00


	//----- nvinfo : EIATTR_SPARSE_MMA_MASK
	.align		4
.L_41:
        /*0048*/ 	.byte	0x03, 0x50
        /*004a*/ 	.short	0x0000


	//----- nvinfo : EIATTR_MAXREG_COUNT
	.align		4
        /*004c*/ 	.byte	0x03, 0x1b
        /*004e*/ 	.short	0x00ff


	//----- nvinfo : EIATTR_MERCURY_ISA_VERSION
	.align		4
        /*0050*/ 	.byte	0x03, 0x5f
        /*0052*/ 	.short	0x0101


	//----- nvinfo : EIATTR_VRC_CTA_INIT_COUNT
	.align		4
        /*0054*/ 	.byte	0x02, 0x4a
	.zero		1
	.zero		1


	//----- nvinfo : EIATTR_EXIT_INSTR_OFFSETS
	.align		4
        /*0058*/ 	.byte	0x04, 0x1c
        /*005a*/ 	.short	(.L_43 - .L_42)


	//   ....[0]....
.L_42:
        /*005c*/ 	.word	0x00000070


	//   ....[1]....
        /*0060*/ 	.word	0x00000120


	//----- nvinfo : EIATTR_CBANK_PARAM_SIZE
	.align		4
.L_43:
        /*0064*/ 	.byte	0x03, 0x19
        /*0066*/ 	.short	0x0018


	//----- nvinfo : EIATTR_PARAM_CBANK
	.align		4
        /*0068*/ 	.byte	0x04, 0x0a
        /*006a*/ 	.short	(.L_45 - .L_44)
	.align		4
.L_44:
        /*006c*/ 	.word	index@(.nv.constant0._Z22dequant_int32_to_floatPKiPfif)
        /*0070*/ 	.short	0x0380
        /*0072*/ 	.short	0x0018


	//----- nvinfo : EIATTR_SW_WAR
	.align		4
.L_45:
        /*0074*/ 	.byte	0x04, 0x36
        /*0076*/ 	.short	(.L_47 - .L_46)
.L_46:
        /*0078*/ 	.word	0x00000008
.L_47:


//--------------------- .nv.callgraph             --------------------------
	.section	.nv.callgraph,"",@"SHT_CUDA_CALLGRAPH"
	.align	4
	.sectionentsize	8
	.align		4
        /*0000*/ 	.word	0x00000000
	.align		4
        /*0004*/ 	.word	0xffffffff
	.align		4
        /*0008*/ 	.word	0x00000000
	.align		4
        /*000c*/ 	.word	0xfffffffe
	.align		4
        /*0010*/ 	.word	0x00000000
	.align		4
        /*0014*/ 	.word	0xfffffffd
	.align		4
        /*0018*/ 	.word	0x00000000
	.align		4
        /*001c*/ 	.word	0xfffffffc


//--------------------- .text._Z14gemm_float_refPKfS0_Pfiii --------------------------
	.section	.text._Z14gemm_float_refPKfS0_Pfiii,"ax",@progbits
	.align	128
        .global         _Z14gemm_float_refPKfS0_Pfiii
        .type           _Z14gemm_float_refPKfS0_Pfiii,@function
        .size           _Z14gemm_float_refPKfS0_Pfiii,(.L_x_6 - _Z14gemm_float_refPKfS0_Pfiii)
        .other          _Z14gemm_float_refPKfS0_Pfiii,@"STO_CUDA_ENTRY STV_DEFAULT"
_Z14gemm_float_refPKfS0_Pfiii:
.text._Z14gemm_float_refPKfS0_Pfiii:
[----:B------:R-:W-:Y:S01]  /*0000*/  LDC R1, c[0x0][0x37c] ;  /* 0x0000df00ff017b82 */ /* 0x000fe20000000800 */
[----:B------:R-:W0:Y:S07]  /*0010*/  S2R R5, SR_TID.X ;  /* 0x0000000000057919 */ /* 0x000e2e0000002100 */
[----:B------:R-:W1:Y:S01]  /*0020*/  LDC R19, c[0x0][0x364] ;  /* 0x0000d900ff137b82 */ /* 0x000e620000000800 */
[----:B------:R-:W1:Y:S07]  /*0030*/  S2R R4, SR_TID.Y ;  /* 0x0000000000047919 */ /* 0x000e6e0000002200 */
[----:B------:R-:W0:Y:S08]  /*0040*/  S2UR UR5, SR_CTAID.X ;  /* 0x00000000000579c3 */ /* 0x000e300000002500 */
[----:B------:R-:W0:Y:S08]  /*0050*/  LDC R0, c[0x0][0x360] ;  /* 0x0000d800ff007b82 */ /* 0x000e300000000800 */
[----:B------:R-:W1:Y:S08]  /*0060*/  S2UR UR4, SR_CTAID.Y ;  /* 0x00000000000479c3 */ /* 0x000e700000002600 */
[----:B------:R-:W2:Y:S01]  /*0070*/  LDC.64 R2, c[0x0][0x398] ;  /* 0x0000e600ff027b82 */ /* 0x000ea20000000a00 */
[----:B0-----:R-:W-:-:S02]  /*0080*/  IMAD R0, R0, UR5, R5 ;  /* 0x0000000500007c24 */ /* 0x001fc4000f8e0205 */
[----:B-1----:R-:W-:-:S03]  /*0090*/  IMAD R19, R19, UR4, R4 ;  /* 0x0000000413137c24 */ /* 0x002fc6000f8e0204 */
[----:B--2---:R-:W-:-:S04]  /*00a0*/  ISETP.GE.AND P0, PT, R0, R3, PT ;  /* 0x000000030000720c */ /* 0x004fc80003f06270 */
[----:B------:R-:W-:-:S13]  /*00b0*/  ISETP.GE.OR P0, PT, R19, R2, P0 ;  /* 0x000000021300720c */ /* 0x000fda0000706670 */
[----:B------:R-:W-:Y:S05]  /*00c0*/  @P0 EXIT ;  /* 0x000000000000094d */ /* 0x000fea0003800000 */
[----:B------:R-:W0:Y:S01]  /*00d0*/  LDC R2, c[0x0][0x3a0] ;  /* 0x0000e800ff027b82 */ /* 0x000e220000000800 */
[----:B------:R-:W1:Y:S01]  /*00e0*/  LDCU.64 UR4, c[0x0][0x358] ;  /* 0x00006b00ff0477ac */ /* 0x000e620008000a00 */
[----:B------:R-:W-:Y:S01]  /*00f0*/  HFMA2 R24, -RZ, RZ, 0, 0 ;  /* 0x00000000ff187431 */ /* 0x000fe200000001ff */
[----:B0-----:R-:W-:-:S13]  /*0100*/  ISETP.GE.AND P0, PT, R2, 0x1, PT ;  /* 0x000000010200780c */ /* 0x001fda0003f06270 */
[----:B-1----:R-:W-:Y:S05]  /*0110*/  @!P0 BRA `(.L_x_0) ;  /* 0x0000000400e08947 */ /* 0x002fea0003800000 */
[C---:B------:R-:W-:Y:S01]  /*0120*/  ISETP.GE.U32.AND P1, PT, R2.reuse, 0x8, PT ;  /* 0x000000080200780c */ /* 0x040fe20003f26070 */
[----:B------:R-:W-:Y:S01]  /*0130*/  IMAD R20, R19, R2, RZ ;  /* 0x0000000213147224 */ /* 0x000fe200078e02ff */
[----:B------:R-:W-:Y:S02]  /*0140*/  LOP3.LUT R27, R2, 0x7, RZ, 0xc0, !PT ;  /* 0x00000007021b7812 */ /* 0x000fe400078ec0ff */
[----:B------:R-:W-:Y:S02]  /*0150*/  MOV R24, RZ ;  /* 0x000000ff00187202 */ /* 0x000fe40000000f00 */
[----:B------:R-:W-:Y:S02]  /*0160*/  ISETP.NE.AND P0, PT, R27, RZ, PT ;  /* 0x000000ff1b00720c */ /* 0x000fe40003f05270 */
[----:B------:R-:W-:-:S05]  /*0170*/  MOV R21, RZ ;  /* 0x000000ff00157202 */ /* 0x000fca0000000f00 */
[----:B------:R-:W-:Y:S06]  /*0180*/  @!P1 BRA `(.L_x_1) ;  /* 0x0000000000c49947 */ /* 0x000fec0003800000 */
[----:B------:R-:W0:Y:S01]  /*0190*/  LDC.64 R4, c[0x0][0x380] ;  /* 0x0000e000ff047b82 */ /* 0x000e220000000a00 */
[----:B------:R-:W-:Y:S02]  /*01a0*/  LOP3.LUT R21, R2, 0x7ffffff8, RZ, 0xc0, !PT ;  /* 0x7ffffff802157812 */ /* 0x000fe400078ec0ff */
[----:B------:R-:W-:Y:S02]  /*01b0*/  MOV R24, RZ ;  /* 0x000000ff00187202 */ /* 0x000fe40000000f00 */
[----:B------:R-:W-:Y:S02]  /*01c0*/  MOV R18, R0 ;  /* 0x0000000000127202 */ /* 0x000fe40000000f00 */
[----:B------:R-:W-:Y:S01]  /*01d0*/  IADD3 R22, PT, PT, -R21, RZ, RZ ;  /* 0x000000ff15167210 */ /* 0x000fe20007ffe1ff */
[----:B0-----:R-:W-:-:S03]  /*01e0*/  IMAD.WIDE.U32 R4, R20, 0x4, R4 ;  /* 0x0000000414047825 */ /* 0x001fc600078e0004 */
[----:B------:R-:W-:-:S04]  /*01f0*/  IADD3 R6, P1, PT, R4, 0x10, RZ ;  /* 0x0000001004067810 */ /* 0x000fc80007f3e0ff */
[----:B------:R-:W-:-:S09]  /*0200*/  IADD3.X R7, PT, PT, RZ, R5, RZ, P1, !PT ;  /* 0x00000005ff077210 */ /* 0x000fd20000ffe4ff */
.L_x_2:
[----:B------:R-:W0:Y:S01]  /*0210*/  LDC.64 R16, c[0x0][0x388] ;  /* 0x0000e200ff107b82 */ /* 0x000e220000000a00 */
[----:B------:R-:W-:Y:S02]  /*0220*/  MOV R4, R6 ;  /* 0x0000000600047202 */ /* 0x000fe40000000f00 */
[----:B------:R-:W-:-:S05]  /*0230*/  MOV R5, R7 ;  /* 0x0000000700057202 */ /* 0x000fca0000000f00 */
[----:B------:R-:W2:Y:S04]  /*0240*/  LDG.E R25, desc[UR4][R4.64+-0x10] ;  /* 0xfffff00404197981 */ /* 0x000ea8000c1e1900 */
[----:B------:R-:W3:Y:S04]  /*0250*/  LDG.E R23, desc[UR4][R4.64+-0xc] ;  /* 0xfffff40404177981 */ /* 0x000ee8000c1e1900 */
[----:B------:R-:W4:Y:S04]  /*0260*/  LDG.E R29, desc[UR4][R4.64+-0x8] ;  /* 0xfffff804041d7981 */ /* 0x000f28000c1e1900 */
[----:B------:R-:W5:Y:S01]  /*0270*/  LDG.E R28, desc[UR4][R4.64+-0x4] ;  /* 0xfffffc04041c7981 */ /* 0x000f62000c1e1900 */
[----:B0-----:R-:W-:-:S05]  /*0280*/  IMAD.WIDE R16, R18, 0x4, R16 ;  /* 0x0000000412107825 */ /* 0x001fca00078e0210 */
[----:B------:R0:W2:Y:S01]  /*0290*/  LDG.E R26, desc[UR4][R16.64] ;  /* 0x00000004101a7981 */ /* 0x0000a2000c1e1900 */
[----:B------:R-:W-:-:S04]  /*02a0*/  IMAD.WIDE R14, R3, 0x4, R16 ;  /* 0x00000004030e7825 */ /* 0x000fc800078e0210 */
[C---:B------:R-:W-:Y:S02]  /*02b0*/  IMAD.WIDE R6, R3.reuse, 0x4, R14 ;  /* 0x0000000403067825 */ /* 0x040fe400078e020e */
[----:B------:R-:W3:Y:S02]  /*02c0*/  LDG.E R14, desc[UR4][R14.64] ;  /* 0x000000040e0e7981 */ /* 0x000ee4000c1e1900 */
[C---:B------:R-:W-:Y:S02]  /*02d0*/  IMAD.WIDE R10, R3.reuse, 0x4, R6 ;  /* 0x00000004030a7825 */ /* 0x040fe400078e0206 */
[----:B------:R-:W4:Y:S02]  /*02e0*/  LDG.E R6, desc[UR4][R6.64] ;  /* 0x0000000406067981 */ /* 0x000f24000c1e1900 */
[C---:B------:R-:W-:Y:S02]  /*02f0*/  IMAD.WIDE R8, R3.reuse, 0x4, R10 ;  /* 0x0000000403087825 */ /* 0x040fe400078e020a */
[----:B------:R-:W5:Y:S02]  /*0300*/  LDG.E R10, desc[UR4][R10.64] ;  /* 0x000000040a0a7981 */ /* 0x000f64000c1e1900 */
[----:B------:R-:W-:-:S02]  /*0310*/  IMAD.WIDE R12, R3, 0x4, R8 ;  /* 0x00000004030c7825 */ /* 0x000fc400078e0208 */
[----:B------:R-:W5:Y:S04]  /*0320*/  LDG.E R7, desc[UR4][R4.64] ;  /* 0x0000000404077981 */ /* 0x000f68000c1e1900 */
[----:B------:R-:W5:Y:S01]  /*0330*/  LDG.E R8, desc[UR4][R8.64] ;  /* 0x0000000408087981 */ /* 0x000f62000c1e1900 */
[----:B0-----:R-:W-:-:S03]  /*0340*/  IMAD.WIDE R16, R3, 0x4, R12 ;  /* 0x0000000403107825 */ /* 0x001fc600078e020c */
[----:B------:R-:W5:Y:S04]  /*0350*/  LDG.E R12, desc[UR4][R12.64] ;  /* 0x000000040c0c7981 */ /* 0x000f68000c1e1900 */
[----:B------:R-:W5:Y:S04]  /*0360*/  LDG.E R15, desc[UR4][R16.64] ;  /* 0x00000004100f7981 */ /* 0x000f68000c1e1900 */
[----:B------:R-:W5:Y:S04]  /*0370*/  LDG.E R9, desc[UR4][R4.64+0x4] ;  /* 0x0000040404097981 */ /* 0x000f68000c1e1900 */
[----:B------:R-:W5:Y:S01]  /*0380*/  LDG.E R11, desc[UR4][R4.64+0xc] ;  /* 0x00000c04040b7981 */ /* 0x000f62000c1e1900 */
[----:B--2---:R-:W-:Y:S01]  /*0390*/  FFMA R26, R25, R26, R24 ;  /* 0x0000001a191a7223 */ /* 0x004fe20000000018 */
[----:B------:R-:W-:-:S02]  /*03a0*/  IMAD.WIDE R24, R3, 0x4, R16 ;  /* 0x0000000403187825 */ /* 0x000fc400078e0210 */
[----:B------:R-:W2:Y:S04]  /*03b0*/  LDG.E R16, desc[UR4][R4.64+0x8] ;  /* 0x0000080404107981 */ /* 0x000ea8000c1e1900 */
[----:B------:R-:W2:Y:S01]  /*03c0*/  LDG.E R24, desc[UR4][R24.64] ;  /* 0x0000000418187981 */ /* 0x000ea2000c1e1900 */
[----:B---3--:R-:W-:Y:S01]  /*03d0*/  FFMA R14, R23, R14, R26 ;  /* 0x0000000e170e7223 */ /* 0x008fe2000000001a */
[----:B------:R-:W-:-:S03]  /*03e0*/  IADD3 R22, PT, PT, R22, 0x8, RZ ;  /* 0x0000000816167810 */ /* 0x000fc60007ffe0ff */
[----:B----4-:R-:W-:Y:S01]  /*03f0*/  FFMA R29, R29, R6, R14 ;  /* 0x000000061d1d7223 */ /* 0x010fe2000000000e */
[----:B------:R-:W-:-:S03]  /*0400*/  ISETP.NE.AND P1, PT, R22, RZ, PT ;  /* 0x000000ff1600720c */ /* 0x000fc60003f25270 */
[----:B-----5:R-:W-:Y:S01]  /*0410*/  FFMA R10, R28, R10, R29 ;  /* 0x0000000a1c0a7223 */ /* 0x020fe2000000001d */
[----:B------:R-:W-:-:S03]  /*0420*/  IADD3 R6, P2, PT, R4, 0x20, RZ ;  /* 0x0000002004067810 */ /* 0x000fc60007f5e0ff */
[----:B------:R-:W-:Y:S01]  /*0430*/  FFMA R8, R7, R8, R10 ;  /* 0x0000000807087223 */ /* 0x000fe2000000000a */
[----:B------:R-:W-:Y:S02]  /*0440*/  IADD3.X R7, PT, PT, RZ, R5, RZ, P2, !PT ;  /* 0x00000005ff077210 */ /* 0x000fe400017fe4ff */
[----:B------:R-:W-:Y:S01]  /*0450*/  LEA R18, R3, R18, 0x3 ;  /* 0x0000001203127211 */ /* 0x000fe200078e18ff */
[----:B------:R-:W-:-:S04]  /*0460*/  FFMA R9, R9, R12, R8 ;  /* 0x0000000c09097223 */ /* 0x000fc80000000008 */
[----:B--2---:R-:W-:-:S04]  /*0470*/  FFMA R16, R16, R15, R9 ;  /* 0x0000000f10107223 */ /* 0x004fc80000000009 */
[----:B------:R-:W-:Y:S01]  /*0480*/  FFMA R24, R11, R24, R16 ;  /* 0x000000180b187223 */ /* 0x000fe20000000010 */
[----:B------:R-:W-:Y:S06]  /*0490*/  @P1 BRA `(.L_x_2) ;  /* 0xfffffffc005c1947 */ /* 0x000fec000383ffff */
.L_x_1:
[----:B------:R-:W-:Y:S05]  /*04a0*/  @!P0 BRA `(.L_x_0) ;  /* 0x0000000000fc8947 */ /* 0x000fea0003800000 */
[----:B------:R-:W-:Y:S02]  /*04b0*/  ISETP.GE.U32.AND P1, PT, R27, 0x4, PT ;  /* 0x000000041b00780c */ /* 0x000fe40003f26070 */
[----:B------:R-:W-:-:S04]  /*04c0*/  LOP3.LUT R16, R2, 0x3, RZ, 0xc0, !PT ;  /* 0x0000000302107812 */ /* 0x000fc800078ec0ff */
[----:B------:R-:W-:-:S07]  /*04d0*/  ISETP.NE.AND P0, PT, R16, RZ, PT ;  /* 0x000000ff1000720c */ /* 0x000fce0003f05270 */
[----:B------:R-:W-:Y:S06]  /*04e0*/  @!P1 BRA `(.L_x_3) ;  /* 0x00000000006c9947 */ /* 0x000fec0003800000 */
[----:B------:R-:W0:Y:S01]  /*04f0*/  LDC.64 R6, c[0x0][0x388] ;  /* 0x0000e200ff067b82 */ /* 0x000e220000000a00 */
[----:B------:R-:W1:Y:S01]  /*0500*/  LDCU.64 UR6, c[0x0][0x380] ;  /* 0x00007000ff0677ac */ /* 0x000e620008000a00 */
[----:B------:R-:W-:Y:S01]  /*0510*/  IMAD R9, R21, R3, R0 ;  /* 0x0000000315097224 */ /* 0x000fe200078e0200 */
[CC--:B------:R-:W-:Y:S02]  /*0520*/  IADD3 R5, PT, PT, R20.reuse, R21.reuse, RZ ;  /* 0x0000001514057210 */ /* 0x0c0fe40007ffe0ff */
[----:B------:R-:W-:-:S03]  /*0530*/  IADD3 R10, P1, PT, R20, R21, RZ ;  /* 0x00000015140a7210 */ /* 0x000fc60007f3e0ff */
[----:B------:R-:W2:Y:S01]  /*0540*/  LDC.64 R14, c[0x0][0x380] ;  /* 0x0000e000ff0e7b82 */ /* 0x000ea20000000a00 */
[----:B0-----:R-:W-:-:S04]  /*0550*/  IMAD.WIDE R6, R9, 0x4, R6 ;  /* 0x0000000409067825 */ /* 0x001fc800078e0206 */
[----:B------:R-:W-:Y:S02]  /*0560*/  IMAD.WIDE R8, R3, 0x4, R6 ;  /* 0x0000000403087825 */ /* 0x000fe400078e0206 */
[----:B------:R-:W3:Y:S02]  /*0570*/  LDG.E R6, desc[UR4][R6.64] ;  /* 0x0000000406067981 */ /* 0x000ee4000c1e1900 */
[----:B--2---:R-:W-:Y:S01]  /*0580*/  IMAD.WIDE.U32 R14, R5, 0x4, R14 ;  /* 0x00000004050e7825 */ /* 0x004fe200078e000e */
[----:B------:R-:W-:Y:S02]  /*0590*/  IADD3.X R5, PT, PT, RZ, RZ, RZ, P1, !PT ;  /* 0x000000ffff057210 */ /* 0x000fe40000ffe4ff */
[----:B-1----:R-:W-:-:S03]  /*05a0*/  LEA R4, P1, R10, UR6, 0x2 ;  /* 0x000000060a047c11 */ /* 0x002fc6000f8210ff */
[----:B------:R-:W3:Y:S01]  /*05b0*/  LDG.E R15, desc[UR4][R14.64] ;  /* 0x000000040e0f7981 */ /* 0x000ee2000c1e1900 */
[----:B------:R-:W-:Y:S01]  /*05c0*/  LEA.HI.X R5, R10, UR7, R5, 0x2, P1 ;  /* 0x000000070a057c11 */ /* 0x000fe200088f1405 */
[C---:B------:R-:W-:Y:S02]  /*05d0*/  IMAD.WIDE R10, R3.reuse, 0x4, R8 ;  /* 0x00000004030a7825 */ /* 0x040fe400078e0208 */
[----:B------:R-:W2:Y:S04]  /*05e0*/  LDG.E R8, desc[UR4][R8.64] ;  /* 0x0000000408087981 */ /* 0x000ea8000c1e1900 */
[----:B------:R-:W2:Y:S01]  /*05f0*/  LDG.E R17, desc[UR4][R4.64+0x4] ;  /* 0x0000040404117981 */ /* 0x000ea2000c1e1900 */
[----:B------:R-:W-:-:S03]  /*0600*/  IMAD.WIDE R12, R3, 0x4, R10 ;  /* 0x00000004030c7825 */ /* 0x000fc600078e020a */
[----:B------:R-:W4:Y:S04]  /*0610*/  LDG.E R22, desc[UR4][R10.64] ;  /* 0x000000040a167981 */ /* 0x000f28000c1e1900 */
[----:B------:R-:W4:Y:S04]  /*0620*/  LDG.E R18, desc[UR4][R4.64+0x8] ;  /* 0x0000080404127981 */ /* 0x000f28000c1e1900 */
[----:B------:R-:W5:Y:S04]  /*0630*/  LDG.E R26, desc[UR4][R4.64+0xc] ;  /* 0x00000c04041a7981 */ /* 0x000f68000c1e1900 */
[----:B------:R-:W5:Y:S01]  /*0640*/  LDG.E R12, desc[UR4][R12.64] ;  /* 0x000000040c0c7981 */ /* 0x000f62000c1e1900 */
[----:B------:R-:W-:Y:S01]  /*0650*/  IADD3 R21, PT, PT, R21, 0x4, RZ ;  /* 0x0000000415157810 */ /* 0x000fe20007ffe0ff */
[----:B---3--:R-:W-:-:S04]  /*0660*/  FFMA R24, R15, R6, R24 ;  /* 0x000000060f187223 */ /* 0x008fc80000000018 */
[----:B--2---:R-:W-:-:S04]  /*0670*/  FFMA R17, R17, R8, R24 ;  /* 0x0000000811117223 */ /* 0x004fc80000000018 */
[----:B----4-:R-:W-:-:S04]  /*0680*/  FFMA R17, R18, R22, R17 ;  /* 0x0000001612117223 */ /* 0x010fc80000000011 */
[----:B-----5:R-:W-:-:S07]  /*0690*/  FFMA R24, R26, R12, R17 ;  /* 0x0000000c1a187223 */ /* 0x020fce0000000011 */
.L_x_3:
[----:B------:R-:W-:Y:S05]  /*06a0*/  @!P0 BRA `(.L_x_0) ;  /* 0x00000000007c8947 */ /* 0x000fea0003800000 */
[----:B------:R-:W-:Y:S01]  /*06b0*/  ISETP.NE.AND P1, PT, R16, 0x1, PT ;  /* 0x000000011000780c */ /* 0x000fe20003f25270 */
[----:B------:R-:W0:Y:S01]  /*06c0*/  LDC.64 R12, c[0x0][0x380] ;  /* 0x0000e000ff0c7b82 */ /* 0x000e220000000a00 */
[----:B------:R-:W-:-:S04]  /*06d0*/  LOP3.LUT R2, R2, 0x1, RZ, 0xc0, !PT ;  /* 0x0000000102027812 */ /* 0x000fc800078ec0ff */
[----:B------:R-:W-:-:S03]  /*06e0*/  ISETP.NE.U32.AND P0, PT, R2, 0x1, PT ;  /* 0x000000010200780c */ /* 0x000fc60003f05070 */
[----:B------:R-:W1:Y:S04]  /*06f0*/  LDC.64 R10, c[0x0][0x388] ;  /* 0x0000e200ff0a7b82 */ /* 0x000e680000000a00 */
[CC--:B------:R-:W-:Y:S02]  /*0700*/  @P1 IADD3 R15, PT, PT, R20.reuse, R21.reuse, RZ ;  /* 0x00000015140f1210 */ /* 0x0c0fe40007ffe0ff */
[----:B------:R-:W-:Y:S02]  /*0710*/  @P1 IADD3 R2, P2, PT, R20, R21, RZ ;  /* 0x0000001514021210 */ /* 0x000fe40007f5e0ff */
[----:B------:R-:W2:Y:S02]  /*0720*/  @P1 LDC.64 R4, c[0x0][0x380] ;  /* 0x0000e000ff041b82 */ /* 0x000ea40000000a00 */
[----:B------:R-:W-:-:S06]  /*0730*/  @P1 IADD3.X R14, PT, PT, RZ, RZ, RZ, P2, !PT ;  /* 0x000000ffff0e1210 */ /* 0x000fcc00017fe4ff */
[----:B------:R-:W3:Y:S01]  /*0740*/  LDC.64 R6, c[0x0][0x380] ;  /* 0x0000e000ff067b82 */ /* 0x000ee20000000a00 */
[----:B0-----:R-:W-:-:S04]  /*0750*/  @P1 IMAD.WIDE.U32 R12, R15, 0x4, R12 ;  /* 0x000000040f0c1825 */ /* 0x001fc800078e000c */
[C---:B------:R-:W-:Y:S01]  /*0760*/  @P1 IMAD R15, R21.reuse, R3, R0 ;  /* 0x00000003150f1224 */ /* 0x040fe200078e0200 */
[----:B------:R-:W-:Y:S01]  /*0770*/  @P1 IADD3 R21, PT, PT, R21, 0x2, RZ ;  /* 0x0000000215151810 */ /* 0x000fe20007ffe0ff */
[----:B------:R-:W4:Y:S01]  /*0780*/  @P1 LDG.E R13, desc[UR4][R12.64] ;  /* 0x000000040c0d1981 */ /* 0x000f22000c1e1900 */
[----:B------:R-:W0:Y:S01]  /*0790*/  LDC.64 R8, c[0x0][0x388] ;  /* 0x0000e200ff087b82 */ /* 0x000e220000000a00 */
[----:B-1----:R-:W-:Y:S01]  /*07a0*/  @P1 IMAD.WIDE R10, R15, 0x4, R10 ;  /* 0x000000040f0a1825 */ /* 0x002fe200078e020a */
[----:B------:R-:W-:Y:S02]  /*07b0*/  @!P0 IADD3 R17, PT, PT, R20, R21, RZ ;  /* 0x0000001514118210 */ /* 0x000fe40007ffe0ff */
[----:B--2---:R-:W-:Y:S01]  /*07c0*/  @P1 LEA R4, P2, R2, R4, 0x2 ;  /* 0x0000000402041211 */ /* 0x004fe200078410ff */
[----:B------:R-:W-:-:S03]  /*07d0*/  @!P0 IMAD R21, R21, R3, R0 ;  /* 0x0000000315158224 */ /* 0x000fc600078e0200 */
[----:B------:R-:W-:Y:S01]  /*07e0*/  @P1 LEA.HI.X R5, R2, R5, R14, 0x2, P2 ;  /* 0x0000000502051211 */ /* 0x000fe200010f140e */
[----:B------:R-:W-:Y:S01]  /*07f0*/  @P1 IMAD.WIDE R14, R3, 0x4, R10 ;  /* 0x00000004030e1825 */ /* 0x000fe200078e020a */
[----:B------:R-:W4:Y:S03]  /*0800*/  @P1 LDG.E R2, desc[UR4][R10.64] ;  /* 0x000000040a021981 */ /* 0x000f26000c1e1900 */
[----:B---3--:R-:W-:Y:S01]  /*0810*/  @!P0 IMAD.WIDE.U32 R6, R17, 0x4, R6 ;  /* 0x0000000411068825 */ /* 0x008fe200078e0006 */
[----:B------:R-:W2:Y:S04]  /*0820*/  @P1 LDG.E R5, desc[UR4][R4.64+0x4] ;  /* 0x0000040404051981 */ /* 0x000ea8000c1e1900 */
[----:B------:R-:W2:Y:S01]  /*0830*/  @P1 LDG.E R14, desc[UR4][R14.64] ;  /* 0x000000040e0e1981 */ /* 0x000ea2000c1e1900 */
[----:B0-----:R-:W-:-:S03]  /*0840*/  @!P0 IMAD.WIDE R8, R21, 0x4, R8 ;  /* 0x0000000415088825 */ /* 0x001fc600078e0208 */
[----:B------:R-:W3:Y:S04]  /*0850*/  @!P0 LDG.E R7, desc[UR4][R6.64] ;  /* 0x0000000406078981 */ /* 0x000ee8000c1e1900 */
[----:B------:R-:W3:Y:S01]  /*0860*/  @!P0 LDG.E R8, desc[UR4][R8.64] ;  /* 0x0000000408088981 */ /* 0x000ee2000c1e1900 */
[----:B----4-:R-:W-:-:S04]  /*0870*/  @P1 FFMA R2, R13, R2, R24 ;  /* 0x000000020d021223 */ /* 0x010fc80000000018 */
[----:B--2---:R-:W-:-:S04]  /*0880*/  @P1 FFMA R24, R5, R14, R2 ;  /* 0x0000000e05181223 */ /* 0x004fc80000000002 */
[----:B---3--:R-:W-:-:S07]  /*0890*/  @!P0 FFMA R24, R7, R8, R24 ;  /* 0x0000000807188223 */ /* 0x008fce0000000018 */
.L_x_0:
[----:B------:R-:W0:Y:S01]  /*08a0*/  LDC.64 R4, c[0x0][0x390] ;  /* 0x0000e400ff047b82 */ /* 0x000e220000000a00 */
[----:B------:R-:W-:-:S04]  /*08b0*/  IMAD R3, R19, R3, R0 ;  /* 0x0000000313037224 */ /* 0x000fc800078e0200 */
[----:B0-----:R-:W-:-:S05]  /*08c0*/  IMAD.WIDE R2, R3, 0x4, R4 ;  /* 0x0000000403027825 */ /* 0x001fca00078e0204 */
[----:B------:R-:W-:Y:S01]  /*08d0*/  STG.E desc[UR4][R2.64], R24 ;  /* 0x0000001802007986 */ /* 0x000fe2000c101904 */
[----:B------:R-:W-:Y:S05]  /*08e0*/  EXIT ;  /* 0x000000000000794d */ /* 0x000fea0003800000 */
.L_x_4:
[----:B------:R-:W-:-:S00]  /*08f0*/  BRA `(.L_x_4) ;  /* 0xfffffffc00fc7947 */ /* 0x000fc0000383ffff */
[----:B------:R-:W-:-:S00]  /*0900*/  NOP ;  /* 0x0000000000007918 */ /* 0x000fc00000000000 */
[----:B------:R-:W-:-:S00]  /*0910*/  NOP ;  /* 0x0000000000007918 */ /* 0x000fc00000000000 */
[----:B------:R-:W-:-:S00]  /*0920*/  NOP ;  /* 0x0000000000007918 */ /* 0x000fc00000000000 */
[----:B------:R-:W-:-:S00]  /*0930*/  NOP ;  /* 0x0000000000007918 */ /* 0x000fc00000000000 */
[----:B------:R-:W-:-:S00]  /*0940*/  NOP ;  /* 0x0000000000007918 */ /* 0x000fc00000000000 */
[----:B------:R-:W-:-:S00]  /*0950*/  NOP ;  /* 0x0000000000007918 */ /* 0x000fc00000000000 */
[----:B------:R-:W-:-:S00]  /*0960*/  NOP ;  /* 0x0000000000007918 */ /* 0x000fc00000000000 */
[----:B------:R-:W-:-:S00]  /*0970*/  NOP ;  /* 0x0000000000007918 */ /* 0x000fc00000000000 */
.L_x_6:


//--------------------- .text._Z22dequant_int32_to_floatPKiPfif --------------------------
	.section	.text._Z22dequant_int32_to_floatPKiPfif,"ax",@progbits
	.align	128
        .global         _Z22dequant_int32_to_floatPKiPfif
        .type           _Z22dequant_int32_to_floatPKiPfif,@function
        .size           _Z22dequant_int32_to_floatPKiPfif,(.L_x_7 - _Z22dequant_int32_to_floatPKiPfif)
        .other          _Z22dequant_int32_to_floatPKiPfif,@"STO_CUDA_ENTRY STV_DEFAULT"
_Z22dequant_int32_to_floatPKiPfif:
.text._Z22dequant_int32_to_floatPKiPfif:
[----:B------:R-:W-:Y:S01]  /*0000*/  LDC R1, c[0x0][0x37c] ;  /* 0x0000df00ff017b82 */ /* 0x000fe20000000800 */
[----:B------:R-:W0:Y:S07]  /*0010*/  S2R R0, SR_TID.X ;  /* 0x0000000000007919 */ /* 0x000e2e0000002100 */
[----:B------:R-:W0:Y:S01]  /*0020*/  S2UR UR4, SR_CTAID.X ;  /* 0x00000000000479c3 */ /* 0x000e220000002500 */
[----:B------:R-:W1:Y:S07]  /*0030*/  LDCU UR5, c[0x0][0x390] ;  /* 0x00007200ff0577ac */ /* 0x000e6e0008000800 */
[----:B------:R-:W0:Y:S02]  /*0040*/  LDC R7, c[0x0][0x360] ;  /* 0x0000d800ff077b82 */ /* 0x000e240000000800 */
[----:B0-----:R-:W-:-:S05]  /*0050*/  IMAD R7, R7, UR4, R0 ;  /* 0x0000000407077c24 */ /* 0x001fca000f8e0200 */
[----:B-1----:R-:W-:-:S13]  /*0060*/  ISETP.GE.AND P0, PT, R7, UR5, PT ;  /* 0x0000000507007c0c */ /* 0x002fda000bf06270 */
[----:B------:R-:W-:Y:S05]  /*0070*/  @P0 EXIT ;  /* 0x000000000000094d */ /* 0x000fea0003800000 */
[----:B------:R-:W0:Y:S01]  /*0080*/  LDC.64 R2, c[0x0][0x380] ;  /* 0x0000e000ff027b82 */ /* 0x000e220000000a00 */
[----:B------:R-:W1:Y:S01]  /*0090*/  LDCU.64 UR4, c[0x0][0x358] ;  /* 0x00006b00ff0477ac */ /* 0x000e620008000a00 */
[----:B------:R-:W2:Y:S06]  /*00a0*/  LDCU UR6, c[0x0][0x394] ;  /* 0x00007280ff0677ac */ /* 0x000eac0008000800 */
[----:B------:R-:W3:Y:S01]  /*00b0*/  LDC.64 R4, c[0x0][0x388] ;  /* 0x0000e200ff047b82 */ /* 0x000ee20000000a00 */
[----:B0-----:R-:W-:-:S06]  /*00c0*/  IMAD.WIDE R2, R7, 0x4, R2 ;  /* 0x0000000407027825 */ /* 0x001fcc00078e0202 */
[----:B-1----:R-:W4:Y:S01]  /*00d0*/  LDG.E.CONSTANT R2, desc[UR4][R2.64] ;  /* 0x0000000402027981 */ /* 0x002f22000c1e9900 */
[----:B---3--:R-:W-:Y:S01]  /*00e0*/  IMAD.WIDE R4, R7, 0x4, R4 ;  /* 0x0000000407047825 */ /* 0x008fe200078e0204 */
[----:B----4-:R-:W-:-:S05]  /*00f0*/  I2FP.F32.S32 R0, R2 ;  /* 0x0000000200007245 */ /* 0x010fca0000201400 */
[----:B--2---:R-:W-:-:S05]  /*0100*/  FMUL R7, R0, UR6 ;  /* 0x0000000600077c20 */ /* 0x004fca0008400000 */
[----:B------:R-:W-:Y:S01]  /*0110*/  STG.E desc[UR4][R4.64], R7 ;  /* 0x0000000704007986 */ /* 0x000fe2000c101904 */
[----:B------:R-:W-:Y:S05]  /*0120*/  EXIT ;  /* 0x000000000000794d */ /* 0x000fea0003800000 */
.L_x_5:
        /* <DEDUP_REMOVED lines=13> */
.L_x_7:


//--------------------- .nv.shared.reserved.0     --------------------------
	.section	.nv.shared.reserved.0,"aw",@nobits
	.weak		__nv_reservedSMEM_offset_0_alias
	.size		__nv_reservedSMEM_offset_0_alias, 0, 64
	.other		__nv_reservedSMEM_offset_0_alias,@"STO_CUDA_RESERVED_SHARED STV_DEFAULT"
__nv_reservedSMEM_offset_0_alias:
	.zero		0
	.zero		64


//--------------------- .nv.constant0._Z14gemm_float_refPKfS0_Pfiii --------------------------
	.section	.nv.constant0._Z14gemm_float_refPKfS0_Pfiii,"a",@progbits
	.sectionflags	@""
	.align	4
.nv.constant0._Z14gemm_float_refPKfS0_Pfiii:
	.zero		932


//--------------------- .nv.constant0._Z22dequant_int32_to_floatPKiPfif --------------------------
	.section	.nv.constant0._Z22dequant_int32_to_floatPKiPfif,"a",@progbits
	.sectionflags	@""
	.align	4
.nv.constant0._Z22dequant_int32_to_floatPKiPfif:
	.zero		920


//--------------------- SYMBOLS --------------------------

	.type		.nv.reservedSmem.offset0,@object
	.size		.nv.reservedSmem.offset0,0x4
